//
// Generated by NVIDIA NVVM Compiler
//
// Compiler Build ID: CL-36424714
// Cuda compilation tools, release 13.0, V13.0.88
// Based on NVVM 20.0.0
//

.version 9.0
.target sm_100
.address_size 64

	// .globl	default_function_kernel0

.visible .entry default_function_kernel0(
	.param .u64 .ptr .align 1 default_function_kernel0_param_0,
	.param .u64 .ptr .align 1 default_function_kernel0_param_1,
	.param .u64 .ptr .align 1 default_function_kernel0_param_2
)
{
	.reg .pred 	%p<2>;
	.reg .b32 	%r<9>;
	.reg .b32 	%f<52>;
	.reg .b64 	%rd<21>;

	ld.param.u64 	%rd8, [default_function_kernel0_param_0];
	ld.param.u64 	%rd9, [default_function_kernel0_param_1];
	ld.param.u64 	%rd10, [default_function_kernel0_param_2];
	cvta.to.global.u64 	%rd11, %rd10;
	cvta.to.global.u64 	%rd12, %rd9;
	cvta.to.global.u64 	%rd13, %rd8;
	mov.u32 	%r4, %ctaid.x;
	shl.b32 	%r5, %r4, 5;
	mov.u32 	%r6, %tid.x;
	add.s32 	%r7, %r5, %r6;
	mul.wide.u32 	%rd14, %r7, 4;
	add.s64 	%rd1, %rd13, %rd14;
	mul.wide.u32 	%rd15, %r4, 256;
	add.s64 	%rd16, %rd15, %rd12;
	add.s64 	%rd20, %rd16, 32;
	mul.wide.u32 	%rd17, %r6, 4;
	add.s64 	%rd18, %rd17, %rd11;
	add.s64 	%rd19, %rd18, 1024;
	mov.b32 	%r8, 0;
	mov.f32 	%f51, 0f00000000;
$L__BB0_1:
	ld.global.nc.f32 	%f4, [%rd20+-32];
	ld.global.nc.f32 	%f5, [%rd19+-1024];
	fma.rn.f32 	%f6, %f4, %f5, %f51;
	ld.global.nc.f32 	%f7, [%rd20+-28];
	ld.global.nc.f32 	%f8, [%rd19+-896];
	fma.rn.f32 	%f9, %f7, %f8, %f6;
	ld.global.nc.f32 	%f10, [%rd20+-24];
	ld.global.nc.f32 	%f11, [%rd19+-768];
	fma.rn.f32 	%f12, %f10, %f11, %f9;
	ld.global.nc.f32 	%f13, [%rd20+-20];
	ld.global.nc.f32 	%f14, [%rd19+-640];
	fma.rn.f32 	%f15, %f13, %f14, %f12;
	ld.global.nc.f32 	%f16, [%rd20+-16];
	ld.global.nc.f32 	%f17, [%rd19+-512];
	fma.rn.f32 	%f18, %f16, %f17, %f15;
	ld.global.nc.f32 	%f19, [%rd20+-12];
	ld.global.nc.f32 	%f20, [%rd19+-384];
	fma.rn.f32 	%f21, %f19, %f20, %f18;
	ld.global.nc.f32 	%f22, [%rd20+-8];
	ld.global.nc.f32 	%f23, [%rd19+-256];
	fma.rn.f32 	%f24, %f22, %f23, %f21;
	ld.global.nc.f32 	%f25, [%rd20+-4];
	ld.global.nc.f32 	%f26, [%rd19+-128];
	fma.rn.f32 	%f27, %f25, %f26, %f24;
	ld.global.nc.f32 	%f28, [%rd20];
	ld.global.nc.f32 	%f29, [%rd19];
	fma.rn.f32 	%f30, %f28, %f29, %f27;
	ld.global.nc.f32 	%f31, [%rd20+4];
	ld.global.nc.f32 	%f32, [%rd19+128];
	fma.rn.f32 	%f33, %f31, %f32, %f30;
	ld.global.nc.f32 	%f34, [%rd20+8];
	ld.global.nc.f32 	%f35, [%rd19+256];
	fma.rn.f32 	%f36, %f34, %f35, %f33;
	ld.global.nc.f32 	%f37, [%rd20+12];
	ld.global.nc.f32 	%f38, [%rd19+384];
	fma.rn.f32 	%f39, %f37, %f38, %f36;
	ld.global.nc.f32 	%f40, [%rd20+16];
	ld.global.nc.f32 	%f41, [%rd19+512];
	fma.rn.f32 	%f42, %f40, %f41, %f39;
	ld.global.nc.f32 	%f43, [%rd20+20];
	ld.global.nc.f32 	%f44, [%rd19+640];
	fma.rn.f32 	%f45, %f43, %f44, %f42;
	ld.global.nc.f32 	%f46, [%rd20+24];
	ld.global.nc.f32 	%f47, [%rd19+768];
	fma.rn.f32 	%f48, %f46, %f47, %f45;
	ld.global.nc.f32 	%f49, [%rd20+28];
	ld.global.nc.f32 	%f50, [%rd19+896];
	fma.rn.f32 	%f51, %f49, %f50, %f48;
	add.s32 	%r8, %r8, 16;
	add.s64 	%rd20, %rd20, 64;
	add.s64 	%rd19, %rd19, 2048;
	setp.ne.s32 	%p1, %r8, 64;
	@%p1 bra 	$L__BB0_1;
	st.global.f32 	[%rd1], %f51;
	ret;

}


// ===== COMPILED SASS (sm_100) =====

	.target	sm_100

	.elftype	@"ET_EXEC"


//--------------------- .note.nv.tkinfo           --------------------------
	.section	.note.nv.tkinfo,"",@"SHT_NOTE"
	.sectionflags	@"SHF_NOTE_NV_TKINFO"
	.tkinfo
        /*0018*/ 	.word	0x00000002
        /*0030*/ 	.string	""
        /*0030*/ 	.string	"ptxas"
        /*0030*/ 	.string	"Cuda compilation tools, release 13.0, V13.0.88"
        /*0030*/ 	.string	"Build cuda_13.0.r13.0/compiler.36424714_0"
        /*0030*/ 	.string	"-arch sm_100 -m 64 "



//--------------------- .note.nv.cuinfo           --------------------------
	.section	.note.nv.cuinfo,"",@"SHT_NOTE"
	.sectionflags	@"SHF_NOTE_NV_CUINFO"
        /*0018*/ 	.short	0x0002
        /*001a*/ 	.short	0x0064
        /*001c*/ 	.short	0x0082
	.zero		2


//--------------------- .nv.info                  --------------------------
	.section	.nv.info,"",@"SHT_CUDA_INFO"
	.align	4


	//----- nvinfo : EIATTR_REGCOUNT
	.align		4
        /*0000*/ 	.byte	0x04, 0x2f
        /*0002*/ 	.short	(.L_1 - .L_0)
	.align		4
.L_0:
        /*0004*/ 	.word	index@(default_function_kernel0)
        /*0008*/ 	.word	0x00000020


	//----- nvinfo : EIATTR_FRAME_SIZE
	.align		4
.L_1:
        /*000c*/ 	.byte	0x04, 0x11
        /*000e*/ 	.short	(.L_3 - .L_2)
	.align		4
.L_2:
        /*0010*/ 	.word	index@(default_function_kernel0)
        /*0014*/ 	.word	0x00000000


	//----- nvinfo : EIATTR_MIN_STACK_SIZE
	.align		4
.L_3:
        /*0018*/ 	.byte	0x04, 0x12
        /*001a*/ 	.short	(.L_5 - .L_4)
	.align		4
.L_4:
        /*001c*/ 	.word	index@(default_function_kernel0)
        /*0020*/ 	.word	0x00000000
.L_5:


//--------------------- .nv.compat                --------------------------
	.section	.nv.compat,"",@"SHT_CUDA_COMPAT_INFO"
	.align	4
        /*0000*/ 	.byte	0x02, 0x09, 0x00, 0x00, 0x02, 0x02, 0x01, 0x00, 0x02, 0x05, 0x05, 0x00, 0x03, 0x07, 0x01, 0x01
        /*0010*/ 	.byte	0x02, 0x03, 0x00, 0x00, 0x02, 0x06, 0x01, 0x00, 0x04, 0x0b, 0x08, 0x00, 0x09, 0x00, 0x00, 0x00
        /*0020*/ 	.byte	0x00, 0x00, 0x00, 0x00


//--------------------- .nv.info.default_function_kernel0 --------------------------
	.section	.nv.info.default_function_kernel0,"",@"SHT_CUDA_INFO"
	.sectionflags	@""
	.align	4


	//----- nvinfo : EIATTR_CUDA_API_VERSION
	.align		4
        /*0000*/ 	.byte	0x04, 0x37
        /*0002*/ 	.short	(.L_7 - .L_6)
.L_6:
        /*0004*/ 	.word	0x00000082


	//----- nvinfo : EIATTR_KPARAM_INFO
	.align		4
.L_7:
        /*0008*/ 	.byte	0x04, 0x17
        /*000a*/ 	.short	(.L_9 - .L_8)
.L_8:
        /*000c*/ 	.word	0x00000000
        /*0010*/ 	.short	0x0002
        /*0012*/ 	.short	0x0010
        /*0014*/ 	.byte	0x00, 0xf5, 0x21, 0x00


	//----- nvinfo : EIATTR_KPARAM_INFO
	.align		4
.L_9:
        /*0018*/ 	.byte	0x04, 0x17
        /*001a*/ 	.short	(.L_11 - .L_10)
.L_10:
        /*001c*/ 	.word	0x00000000
        /*0020*/ 	.short	0x0001
        /*0022*/ 	.short	0x0008
        /*0024*/ 	.byte	0x00, 0xf5, 0x21, 0x00


	//----- nvinfo : EIATTR_KPARAM_INFO
	.align		4
.L_11:
        /*0028*/ 	.byte	0x04, 0x17
        /*002a*/ 	.short	(.L_13 - .L_12)
.L_12:
        /*002c*/ 	.word	0x00000000
        /*0030*/ 	.short	0x0000
        /*0032*/ 	.short	0x0000
        /*0034*/ 	.byte	0x00, 0xf5, 0x21, 0x00


	//----- nvinfo : EIATTR_SPARSE_MMA_MASK
	.align		4
.L_13:
        /*0038*/ 	.byte	0x03, 0x50
        /*003a*/ 	.short	0x0000


	//----- nvinfo : EIATTR_MAXREG_COUNT
	.align		4
        /*003c*/ 	.byte	0x03, 0x1b
        /*003e*/ 	.short	0x00ff


	//----- nvinfo : EIATTR_MERCURY_ISA_VERSION
	.align		4
        /*0040*/ 	.byte	0x03, 0x5f
        /*0042*/ 	.short	0x0101


	//----- nvinfo : EIATTR_VRC_CTA_INIT_COUNT
	.align		4
        /*0044*/ 	.byte	0x02, 0x4a
	.zero		1
	.zero		1


	//----- nvinfo : EIATTR_EXIT_INSTR_OFFSETS
	.align		4
        /*0048*/ 	.byte	0x04, 0x1c
        /*004a*/ 	.short	(.L_15 - .L_14)


	//   ....[0]....
.L_14:
        /*004c*/ 	.word	0x00000cc0


	//----- nvinfo : EIATTR_CBANK_PARAM_SIZE
	.align		4
.L_15:
        /*0050*/ 	.byte	0x03, 0x19
        /*0052*/ 	.short	0x0018


	//----- nvinfo : EIATTR_PARAM_CBANK
	.align		4
        /*0054*/ 	.byte	0x04, 0x0a
        /*0056*/ 	.short	(.L_17 - .L_16)
	.align		4
.L_16:
        /*0058*/ 	.word	index@(.nv.constant0.default_function_kernel0)
        /*005c*/ 	.short	0x0380
        /*005e*/ 	.short	0x0018


	//----- nvinfo : EIATTR_SW_WAR
	.align		4
.L_17:
        /*0060*/ 	.byte	0x04, 0x36
        /*0062*/ 	.short	(.L_19 - .L_18)
.L_18:
        /*0064*/ 	.word	0x00000008
.L_19:


//--------------------- .nv.callgraph             --------------------------
	.section	.nv.callgraph,"",@"SHT_CUDA_CALLGRAPH"
	.align	4
	.sectionentsize	8
	.align		4
        /*0000*/ 	.word	0x00000000
	.align		4
        /*0004*/ 	.word	0xffffffff
	.align		4
        /*0008*/ 	.word	0x00000000
	.align		4
        /*000c*/ 	.word	0xfffffffe
	.align		4
        /*0010*/ 	.word	0x00000000
	.align		4
        /*0014*/ 	.word	0xfffffffd
	.align		4
        /*0018*/ 	.word	0x00000000
	.align		4
        /*001c*/ 	.word	0xfffffffc


//--------------------- .text.default_function_kernel0 --------------------------
	.section	.text.default_function_kernel0,"ax",@progbits
	.align	128
        .global         default_function_kernel0
        .type           default_function_kernel0,@function
        .size           default_function_kernel0,(.L_x_1 - default_function_kernel0)
        .other          default_function_kernel0,@"STO_CUDA_ENTRY STV_DEFAULT"
default_function_kernel0:
.text.default_function_kernel0:
[----:B------:R-:W-:Y:S01]  /*0000*/  LDC R1, c[0x0][0x37c] ;  /* 0x0000df00ff017b82 */ /* 0x000fe20000000800 */
[----:B------:R-:W0:Y:S07]  /*0010*/  S2R R7, SR_CTAID.X ;  /* 0x0000000000077919 */ /* 0x000e2e0000002500 */
[----:B------:R-:W0:Y:S01]  /*0020*/  LDC.64 R2, c[0x0][0x388] ;  /* 0x0000e200ff027b82 */ /* 0x000e220000000a00 */
[----:B------:R-:W1:Y:S01]  /*0030*/  LDCU.64 UR4, c[0x0][0x358] ;  /* 0x00006b00ff0477ac */ /* 0x000e620008000a00 */
[----:B------:R-:W2:Y:S06]  /*0040*/  S2R R6, SR_TID.X ;  /* 0x0000000000067919 */ /* 0x000eac0000002100 */
[----:B------:R-:W2:Y:S01]  /*0050*/  LDC.64 R4, c[0x0][0x390] ;  /* 0x0000e400ff047b82 */ /* 0x000ea20000000a00 */
[----:B0-----:R-:W-:-:S04]  /*0060*/  IMAD.WIDE.U32 R2, R7, 0x100, R2 ;  /* 0x0000010007027825 */ /* 0x001fc800078e0002 */
[----:B--2---:R-:W-:Y:S01]  /*0070*/  IMAD.WIDE.U32 R4, R6, 0x4, R4 ;  /* 0x0000000406047825 */ /* 0x004fe200078e0004 */
[----:B-1----:R-:W2:Y:S04]  /*0080*/  LDG.E.CONSTANT R0, desc[UR4][R2.64] ;  /* 0x0000000402007981 */ /* 0x002ea8000c1e9900 */
[----:B------:R-:W2:Y:S04]  /*0090*/  LDG.E.CONSTANT R9, desc[UR4][R4.64] ;  /* 0x0000000404097981 */ /* 0x000ea8000c1e9900 */
[----:B------:R-:W3:Y:S04]  /*00a0*/  LDG.E.CONSTANT R27, desc[UR4][R2.64+0x4] ;  /* 0x00000404021b7981 */ /* 0x000ee8000c1e9900 */
[----:B------:R-:W3:Y:S04]  /*00b0*/  LDG.E.CONSTANT R8, desc[UR4][R4.64+0x80] ;  /* 0x0000800404087981 */ /* 0x000ee8000c1e9900 */
[----:B------:R-:W4:Y:S04]  /*00c0*/  LDG.E.CONSTANT R21, desc[UR4][R2.64+0x8] ;  /* 0x0000080402157981 */ /* 0x000f28000c1e9900 */
[----:B------:R-:W4:Y:S04]  /*00d0*/  LDG.E.CONSTANT R18, desc[UR4][R4.64+0x100] ;  /* 0x0001000404127981 */ /* 0x000f28000c1e9900 */
[----:B------:R-:W5:Y:S04]  /*00e0*/  LDG.E.CONSTANT R22, desc[UR4][R2.64+0xc] ;  /* 0x00000c0402167981 */ /* 0x000f68000c1e9900 */
        /* <DEDUP_REMOVED lines=14> */
[----:B------:R-:W5:Y:S01]  /*01d0*/  LDG.E.CONSTANT R29, desc[UR4][R4.64+0x1f80] ;  /* 0x001f8004041d7981 */ /* 0x000f62000c1e9900 */
[----:B--2---:R-:W-:-:S03]  /*01e0*/  FFMA R0, R0, R9, RZ ;  /* 0x0000000900007223 */ /* 0x004fc600000000ff */
[----:B------:R-:W2:Y:S01]  /*01f0*/  LDG.E.CONSTANT R9, desc[UR4][R4.64+0x500] ;  /* 0x0005000404097981 */ /* 0x000ea2000c1e9900 */
[----:B---3--:R-:W-:-:S03]  /*0200*/  FFMA R0, R27, R8, R0 ;  /* 0x000000081b007223 */ /* 0x008fc60000000000 */
[----:B------:R-:W2:Y:S01]  /*0210*/  LDG.E.CONSTANT R8, desc[UR4][R2.64+0x28] ;  /* 0x0000280402087981 */ /* 0x000ea2000c1e9900 */
[----:B----4-:R-:W-:-:S03]  /*0220*/  FFMA R27, R21, R18, R0 ;  /* 0x00000012151b7223 */ /* 0x010fc60000000000 */
[----:B------:R-:W3:Y:S04]  /*0230*/  LDG.E.CONSTANT R18, desc[UR4][R2.64+0x2c] ;  /* 0x00002c0402127981 */ /* 0x000ee8000c1e9900 */
[----:B------:R-:W3:Y:S01]  /*0240*/  LDG.E.CONSTANT R21, desc[UR4][R4.64+0x580] ;  /* 0x0005800404157981 */ /* 0x000ee2000c1e9900 */
[----:B-----5:R-:W-:-:S03]  /*0250*/  FFMA R27, R22, R25, R27 ;  /* 0x00000019161b7223 */ /* 0x020fc6000000001b */
[----:B------:R-:W4:Y:S04]  /*0260*/  LDG.E.CONSTANT R22, desc[UR4][R2.64+0x30] ;  /* 0x0000300402167981 */ /* 0x000f28000c1e9900 */
[----:B------:R-:W4:Y:S01]  /*0270*/  LDG.E.CONSTANT R25, desc[UR4][R4.64+0x600] ;  /* 0x0006000404197981 */ /* 0x000f22000c1e9900 */
[----:B------:R-:W-:-:S03]  /*0280*/  FFMA R27, R20, R23, R27 ;  /* 0x00000017141b7223 */ /* 0x000fc6000000001b */
[----:B------:R-:W5:Y:S04]  /*0290*/  LDG.E.CONSTANT R20, desc[UR4][R2.64+0x34] ;  /* 0x0000340402147981 */ /* 0x000f68000c1e9900 */
[----:B------:R-:W5:Y:S01]  /*02a0*/  LDG.E.CONSTANT R23, desc[UR4][R4.64+0x680] ;  /* 0x0006800404177981 */ /* 0x000f62000c1e9900 */
        /* <DEDUP_REMOVED lines=15> */
[----:B--2---:R-:W-:-:S03]  /*03a0*/  FFMA R27, R8, R9, R27 ;  /* 0x00000009081b7223 */ /* 0x004fc6000000001b */
[----:B------:R-:W2:Y:S04]  /*03b0*/  LDG.E.CONSTANT R8, desc[UR4][R2.64+0x4c] ;  /* 0x00004c0402087981 */ /* 0x000ea8000c1e9900 */
[----:B------:R-:W2:Y:S01]  /*03c0*/  LDG.E.CONSTANT R9, desc[UR4][R4.64+0x980] ;  /* 0x0009800404097981 */ /* 0x000ea2000c1e9900 */
[----:B---3--:R-:W-:-:S03]  /*03d0*/  FFMA R27, R18, R21, R27 ;  /* 0x00000015121b7223 */ /* 0x008fc6000000001b */
[----:B------:R-:W3:Y:S04]  /*03e0*/  LDG.E.CONSTANT R18, desc[UR4][R2.64+0x50] ;  /* 0x0000500402127981 */ /* 0x000ee8000c1e9900 */
[----:B------:R-:W3:Y:S01]  /*03f0*/  LDG.E.CONSTANT R21, desc[UR4][R4.64+0xa00] ;  /* 0x000a000404157981 */ /* 0x000ee2000c1e9900 */
[----:B----4-:R-:W-:-:S03]  /*0400*/  FFMA R27, R22, R25, R27 ;  /* 0x00000019161b7223 */ /* 0x010fc6000000001b */
[----:B------:R-:W4:Y:S04]  /*0410*/  LDG.E.CONSTANT R22, desc[UR4][R2.64+0x54] ;  /* 0x0000540402167981 */ /* 0x000f28000c1e9900 */
[----:B------:R-:W4:Y:S01]  /*0420*/  LDG.E.CONSTANT R25, desc[UR4][R4.64+0xa80] ;  /* 0x000a800404197981 */ /* 0x000f22000c1e9900 */
[----:B-----5:R-:W-:-:S03]  /*0430*/  FFMA R27, R20, R23, R27 ;  /* 0x00000017141b7223 */ /* 0x020fc6000000001b */
        /* <DEDUP_REMOVED lines=118> */
[----:B------:R-:W5:Y:S04]  /*0ba0*/  LDG.E.CONSTANT R24, desc[UR4][R4.64+0x1e80] ;  /* 0x001e800404187981 */ /* 0x000f68000c1e9900 */
[----:B------:R-:W5:Y:S04]  /*0bb0*/  LDG.E.CONSTANT R14, desc[UR4][R2.64+0xf8] ;  /* 0x0000f804020e7981 */ /* 0x000f68000c1e9900 */
[----:B------:R-:W5:Y:S01]  /*0bc0*/  LDG.E.CONSTANT R27, desc[UR4][R4.64+0x1f00] ;  /* 0x001f0004041b7981 */ /* 0x000f62000c1e9900 */
[----:B------:R-:W-:-:S04]  /*0bd0*/  FFMA R13, R13, R12, R28 ;  /* 0x0000000c0d0d7223 */ /* 0x000fc8000000001c */
[----:B------:R-:W-:Y:S01]  /*0be0*/  FFMA R11, R10, R11, R13 ;  /* 0x0000000b0a0b7223 */ /* 0x000fe2000000000d */
[----:B------:R-:W-:-:S03]  /*0bf0*/  LEA R7, R7, R6, 0x5 ;  /* 0x0000000607077211 */ /* 0x000fc600078e28ff */
[----:B--2---:R-:W-:-:S04]  /*0c00*/  FFMA R9, R8, R9, R11 ;  /* 0x0000000908097223 */ /* 0x004fc8000000000b */
[----:B---3--:R-:W-:Y:S02]  /*0c10*/  FFMA R18, R18, R21, R9 ;  /* 0x0000001512127223 */ /* 0x008fe40000000009 */
[----:B------:R-:W0:Y:S02]  /*0c20*/  LDC.64 R8, c[0x0][0x380] ;  /* 0x0000e000ff087b82 */ /* 0x000e240000000a00 */
[----:B----4-:R-:W-:-:S04]  /*0c30*/  FFMA R25, R25, R22, R18 ;  /* 0x0000001619197223 */ /* 0x010fc80000000012 */
[----:B-----5:R-:W-:-:S04]  /*0c40*/  FFMA R23, R20, R23, R25 ;  /* 0x0000001714177223 */ /* 0x020fc80000000019 */
[----:B------:R-:W-:-:S04]  /*0c50*/  FFMA R19, R16, R19, R23 ;  /* 0x0000001310137223 */ /* 0x000fc80000000017 */
[----:B------:R-:W-:-:S04]  /*0c60*/  FFMA R0, R0, R17, R19 ;  /* 0x0000001100007223 */ /* 0x000fc80000000013 */
[----:B------:R-:W-:Y:S01]  /*0c70*/  FFMA R15, R15, R24, R0 ;  /* 0x000000180f0f7223 */ /* 0x000fe20000000000 */
[----:B0-----:R-:W-:-:S04]  /*0c80*/  IMAD.WIDE.U32 R8, R7, 0x4, R8 ;  /* 0x0000000407087825 */ /* 0x001fc800078e0008 */
[----:B------:R-:W-:-:S04]  /*0c90*/  FFMA R15, R14, R27, R15 ;  /* 0x0000001b0e0f7223 */ /* 0x000fc8000000000f */
[----:B------:R-:W-:-:S05]  /*0ca0*/  FFMA R15, R26, R29, R15 ;  /* 0x0000001d1a0f7223 */ /* 0x000fca000000000f */
[----:B------:R-:W-:Y:S01]  /*0cb0*/  STG.E desc[UR4][R8.64], R15 ;  /* 0x0000000f08007986 */ /* 0x000fe2000c101904 */
[----:B------:R-:W-:Y:S05]  /*0cc0*/  EXIT ;  /* 0x000000000000794d */ /* 0x000fea0003800000 */
.L_x_0:
[----:B------:R-:W-:-:S00]  /*0cd0*/  BRA `(.L_x_0) ;  /* 0xfffffffc00fc7947 */ /* 0x000fc0000383ffff */
[----:B------:R-:W-:-:S00]  /*0ce0*/  NOP ;  /* 0x0000000000007918 */ /* 0x000fc00000000000 */
        /* <DEDUP_REMOVED lines=9> */
.L_x_1:


//--------------------- .nv.shared.reserved.0     --------------------------
	.section	.nv.shared.reserved.0,"aw",@nobits
	.weak		__nv_reservedSMEM_offset_0_alias
	.size		__nv_reservedSMEM_offset_0_alias, 0, 64
	.other		__nv_reservedSMEM_offset_0_alias,@"STO_CUDA_RESERVED_SHARED STV_DEFAULT"
__nv_reservedSMEM_offset_0_alias:
	.zero		0
	.zero		64


//--------------------- .nv.constant0.default_function_kernel0 --------------------------
	.section	.nv.constant0.default_function_kernel0,"a",@progbits
	.sectionflags	@""
	.align	4
.nv.constant0.default_function_kernel0:
	.zero		920


//--------------------- SYMBOLS --------------------------

	.type		.nv.reservedSmem.offset0,@object
	.size		.nv.reservedSmem.offset0,0x4
